	.headerflags	@"EF_CUDA_TEXMODE_UNIFIED EF_CUDA_64BIT_ADDRESS EF_CUDA_ACCELERATORS EF_CUDA_SM90 EF_CUDA_VIRTUAL_SM(EF_CUDA_SM90)"
	.elftype	@"ET_EXEC"


//--------------------- .nv.info                  --------------------------
	.section	.nv.info,"",@"SHT_CUDA_INFO"
	.align	4


	//----- nvinfo : EIATTR_REGCOUNT
	.align		4
        /*0000*/ 	.byte	0x04, 0x2f
        /*0002*/ 	.short	(.L_1 - .L_0)
	.align		4
.L_0:
        /*0004*/ 	.word	index@(triton_poi_fused_convolution_relu_10)
        /*0008*/ 	.word	0x0000000c


	//----- nvinfo : EIATTR_MIN_STACK_SIZE
	.align		4
.L_1:
        /*000c*/ 	.byte	0x04, 0x12
        /*000e*/ 	.short	(.L_3 - .L_2)
	.align		4
.L_2:
        /*0010*/ 	.word	index@(triton_poi_fused_convolution_relu_10)
        /*0014*/ 	.word	0x00000000


	//----- nvinfo : EIATTR_FRAME_SIZE
	.align		4
.L_3:
        /*0018*/ 	.byte	0x04, 0x11
        /*001a*/ 	.short	(.L_5 - .L_4)
	.align		4
.L_4:
        /*001c*/ 	.word	index@(triton_poi_fused_convolution_relu_10)
        /*0020*/ 	.word	0x00000000


	//----- nvinfo : EIATTR_MIN_STACK_SIZE
	.align		4
.L_5:
        /*0024*/ 	.byte	0x04, 0x12
        /*0026*/ 	.short	(.L_7 - .L_6)
	.align		4
.L_6:
        /*0028*/ 	.word	index@(triton_poi_fused_convolution_relu_10)
        /*002c*/ 	.word	0x00000000
.L_7:


//--------------------- .nv.info.triton_poi_fused_convolution_relu_10 --------------------------
	.section	.nv.info.triton_poi_fused_convolution_relu_10,"",@"SHT_CUDA_INFO"
	.sectionflags	@""
	.align	4


	//----- nvinfo : EIATTR_CUDA_API_VERSION
	.align		4
        /*0000*/ 	.byte	0x04, 0x37
        /*0002*/ 	.short	(.L_9 - .L_8)
.L_8:
        /*0004*/ 	.word	0x0000007c


	//----- nvinfo : EIATTR_KPARAM_INFO
	.align		4
.L_9:
        /*0008*/ 	.byte	0x04, 0x17
        /*000a*/ 	.short	(.L_11 - .L_10)
.L_10:
        /*000c*/ 	.word	0x00000000
        /*0010*/ 	.short	0x0002
        /*0012*/ 	.short	0x0010
        /*0014*/ 	.byte	0x00, 0xf0, 0x11, 0x00


	//----- nvinfo : EIATTR_KPARAM_INFO
	.align		4
.L_11:
        /*0018*/ 	.byte	0x04, 0x17
        /*001a*/ 	.short	(.L_13 - .L_12)
.L_12:
        /*001c*/ 	.word	0x00000000
        /*0020*/ 	.short	0x0001
        /*0022*/ 	.short	0x0008
        /*0024*/ 	.byte	0x00, 0xf4, 0x21, 0x00


	//----- nvinfo : EIATTR_KPARAM_INFO
	.align		4
.L_13:
        /*0028*/ 	.byte	0x04, 0x17
        /*002a*/ 	.short	(.L_15 - .L_14)
.L_14:
        /*002c*/ 	.word	0x00000000
        /*0030*/ 	.short	0x0000
        /*0032*/ 	.short	0x0000
        /*0034*/ 	.byte	0x00, 0xf4, 0x21, 0x00


	//----- nvinfo : EIATTR_SPARSE_MMA_MASK
	.align		4
.L_15:
        /*0038*/ 	.byte	0x03, 0x50
        /*003a*/ 	.short	0x0000


	//----- nvinfo : EIATTR_MAXREG_COUNT
	.align		4
        /*003c*/ 	.byte	0x03, 0x1b
        /*003e*/ 	.short	0x00ff


	//----- nvinfo : EIATTR_EXIT_INSTR_OFFSETS
	.align		4
        /*0040*/ 	.byte	0x04, 0x1c
        /*0042*/ 	.short	(.L_17 - .L_16)


	//   ....[0]....
.L_16:
        /*0044*/ 	.word	0x00000210


	//----- nvinfo : EIATTR_REQNTID
	.align		4
.L_17:
        /*0048*/ 	.byte	0x04, 0x10
        /*004a*/ 	.short	(.L_19 - .L_18)
.L_18:
        /*004c*/ 	.word	0x00000100
        /*0050*/ 	.word	0x00000001
        /*0054*/ 	.word	0x00000001


	//----- nvinfo : EIATTR_CBANK_PARAM_SIZE
	.align		4
.L_19:
        /*0058*/ 	.byte	0x03, 0x19
        /*005a*/ 	.short	0x0014


	//----- nvinfo : EIATTR_PARAM_CBANK
	.align		4
        /*005c*/ 	.byte	0x04, 0x0a
        /*005e*/ 	.short	(.L_21 - .L_20)
	.align		4
.L_20:
        /*0060*/ 	.word	index@(.nv.constant0.triton_poi_fused_convolution_relu_10)
        /*0064*/ 	.short	0x0210
        /*0066*/ 	.short	0x0014


	//----- nvinfo : EIATTR_SW_WAR
	.align		4
.L_21:
        /*0068*/ 	.byte	0x04, 0x36
        /*006a*/ 	.short	(.L_23 - .L_22)
.L_22:
        /*006c*/ 	.word	0x00000008
.L_23:


//--------------------- .nv.callgraph             --------------------------
	.section	.nv.callgraph,"",@"SHT_CUDA_CALLGRAPH"
	.align	4
	.sectionentsize	8
	.align		4
        /*0000*/ 	.word	0x00000000
	.align		4
        /*0004*/ 	.word	0xffffffff
	.align		4
        /*0008*/ 	.word	0x00000000
	.align		4
        /*000c*/ 	.word	0xfffffffe
	.align		4
        /*0010*/ 	.word	0x00000000
	.align		4
        /*0014*/ 	.word	0xfffffffd
	.align		4
        /*0018*/ 	.word	0x00000000
	.align		4
        /*001c*/ 	.word	0xfffffffc


//--------------------- .text.triton_poi_fused_convolution_relu_10 --------------------------
	.section	.text.triton_poi_fused_convolution_relu_10,"ax",@progbits
	.align	128
        .global         triton_poi_fused_convolution_relu_10
        .type           triton_poi_fused_convolution_relu_10,@function
        .size           triton_poi_fused_convolution_relu_10,(.L_x_1 - triton_poi_fused_convolution_relu_10)
        .other          triton_poi_fused_convolution_relu_10,@"STO_CUDA_ENTRY STV_DEFAULT"
triton_poi_fused_convolution_relu_10:
.text.triton_poi_fused_convolution_relu_10:
[----:B------:R-:W-:Y:S01]  /*0000*/  LDC R1, c[0x0][0x28] ;  /* 0x00000a00ff017b82 */ /* 0x000fe20000000800 */
[----:B------:R-:W1:Y:S01]  /*0010*/  S2R R0, SR_TID.X ;  /* 0x0000000000007919 */ /* 0x000e620000002100 */
[----:B------:R-:W-:Y:S01]  /*0020*/  ULDC.64 UR4, c[0x0][0x208] ;  /* 0x0000820000047ab9 */ /* 0x000fe20000000a00 */
[----:B------:R-:W2:Y:S01]  /*0030*/  S2R R7, SR_CTAID.X ;  /* 0x0000000000077919 */ /* 0x000ea20000002500 */
[----:B-1----:R-:W-:Y:S01]  /*0040*/  IMAD.SHL.U32 R0, R0, 0x2, RZ ;  /* 0x0000000200007824 */ /* 0x002fe200078e00ff */
[----:B--2---:R-:W-:-:S04]  /*0050*/  SHF.R.S32.HI R2, RZ, 0x16, R7 ;  /* 0x00000016ff027819 */ /* 0x004fc80000011407 */
[----:B------:R-:W-:Y:S02]  /*0060*/  LOP3.LUT R0, R0, 0x1fe, RZ, 0xc0, !PT ;  /* 0x000001fe00007812 */ /* 0x000fe400078ec0ff */
[----:B------:R-:W-:-:S03]  /*0070*/  SGXT R2, R2, 0x1 ;  /* 0x000000010202781a */ /* 0x000fc60000000200 */
[----:B------:R-:W-:-:S05]  /*0080*/  IMAD R7, R7, 0x200, R0 ;  /* 0x0000020007077824 */ /* 0x000fca00078e0200 */
[----:B------:R-:W-:-:S04]  /*0090*/  LEA.HI R2, R2, R7, RZ, 0x10 ;  /* 0x0000000702027211 */ /* 0x000fc800078f80ff */
[C---:B------:R-:W-:Y:S02]  /*00a0*/  PRMT R3, R2.reuse, 0xbb32, RZ ;  /* 0x0000bb3202037816 */ /* 0x040fe400000000ff */
[----:B------:R-:W-:Y:S02]  /*00b0*/  PRMT R0, R2, 0x7632, R0 ;  /* 0x0000763202007816 */ /* 0x000fe40000000000 */
[----:B------:R-:W-:-:S04]  /*00c0*/  SHF.R.S32.HI R3, RZ, 0xf, R3 ;  /* 0x0000000fff037819 */ /* 0x000fc80000011403 */
[----:B------:R-:W-:-:S04]  /*00d0*/  LOP3.LUT R3, R3, 0xffff, RZ, 0xc0, !PT ;  /* 0x0000ffff03037812 */ /* 0x000fc800078ec0ff */
[----:B------:R-:W-:Y:S02]  /*00e0*/  LEA.HI R4, R3, R0, RZ, 0x18 ;  /* 0x0000000003047211 */ /* 0x000fe400078fc0ff */
[----:B------:R-:W1:Y:S02]  /*00f0*/  LDC.64 R2, c[0x0][0x210] ;  /* 0x00008400ff027b82 */ /* 0x000e640000000a00 */
[----:B------:R-:W-:-:S05]  /*0100*/  LOP3.LUT R6, R4, 0xff00, RZ, 0xc0, !PT ;  /* 0x0000ff0004067812 */ /* 0x000fca00078ec0ff */
[----:B------:R-:W-:Y:S01]  /*0110*/  IMAD.MOV R6, RZ, RZ, -R6 ;  /* 0x000000ffff067224 */ /* 0x000fe200078e0a06 */
[----:B------:R-:W2:Y:S04]  /*0120*/  LDC.64 R4, c[0x0][0x218] ;  /* 0x00008600ff047b82 */ /* 0x000ea80000000a00 */
[----:B------:R-:W-:-:S05]  /*0130*/  PRMT R9, R6, 0x7710, RZ ;  /* 0x0000771006097816 */ /* 0x000fca00000000ff */
[----:B------:R-:W-:-:S05]  /*0140*/  IMAD.IADD R0, R0, 0x1, R9 ;  /* 0x0000000100007824 */ /* 0x000fca00078e0209 */
[----:B------:R-:W-:Y:S01]  /*0150*/  PRMT R9, R0, 0x9910, RZ ;  /* 0x0000991000097816 */ /* 0x000fe200000000ff */
[----:B-1----:R-:W-:-:S05]  /*0160*/  IMAD.WIDE R2, R7, 0x4, R2 ;  /* 0x0000000407027825 */ /* 0x002fca00078e0202 */
[----:B------:R-:W3:Y:S01]  /*0170*/  LDG.E.64 R6, desc[UR4][R2.64] ;  /* 0x0000000402067981 */ /* 0x000ee2000c1e1b00 */
[----:B--2---:R-:W-:-:S06]  /*0180*/  IMAD.WIDE R4, R9, 0x4, R4 ;  /* 0x0000000409047825 */ /* 0x004fcc00078e0204 */
[----:B------:R-:W3:Y:S02]  /*0190*/  LDG.E.EL R4, desc[UR4][R4.64] ;  /* 0x0000000404047981 */ /* 0x000ee4000c2e1900 */
[CC--:B---3--:R-:W-:Y:S01]  /*01a0*/  FSETP.GEU.AND P0, PT, R6.reuse, -R4.reuse, PT ;  /* 0x800000040600720b */ /* 0x0c8fe20003f0e000 */
[--C-:B------:R-:W-:Y:S01]  /*01b0*/  FADD R6, R6, R4.reuse ;  /* 0x0000000406067221 */ /* 0x100fe20000000000 */
[C---:B------:R-:W-:Y:S01]  /*01c0*/  FADD R0, R7.reuse, R4 ;  /* 0x0000000407007221 */ /* 0x040fe20000000000 */
[----:B------:R-:W-:-:S03]  /*01d0*/  FSETP.GEU.AND P1, PT, R7, -R4, PT ;  /* 0x800000040700720b */ /* 0x000fc60003f2e000 */
[----:B------:R-:W-:Y:S02]  /*01e0*/  FSEL R6, R6, RZ, P0 ;  /* 0x000000ff06067208 */ /* 0x000fe40000000000 */
[----:B------:R-:W-:-:S05]  /*01f0*/  FSEL R7, R0, RZ, P1 ;  /* 0x000000ff00077208 */ /* 0x000fca0000800000 */
[----:B------:R-:W-:Y:S01]  /*0200*/  STG.E.64 desc[UR4][R2.64], R6 ;  /* 0x0000000602007986 */ /* 0x000fe2000c101b04 */
[----:B------:R-:W-:Y:S05]  /*0210*/  EXIT ;  /* 0x000000000000794d */ /* 0x000fea0003800000 */
.L_x_0:
[----:B------:R-:W-:-:S00]  /*0220*/  BRA `(.L_x_0) ;  /* 0xfffffffc00fc7947 */ /* 0x000fc0000383ffff */
[----:B------:R-:W-:-:S00]  /*0230*/  NOP ;  /* 0x0000000000007918 */ /* 0x000fc00000000000 */
        /* <DEDUP_REMOVED lines=12> */
.L_x_1:


//--------------------- .nv.constant0.triton_poi_fused_convolution_relu_10 --------------------------
	.section	.nv.constant0.triton_poi_fused_convolution_relu_10,"a",@progbits
	.sectionflags	@""
	.align	4
.nv.constant0.triton_poi_fused_convolution_relu_10:
	.zero		548
